	.headerflags	@"EF_CUDA_TEXMODE_UNIFIED EF_CUDA_64BIT_ADDRESS EF_CUDA_ACCELERATORS EF_CUDA_SM90 EF_CUDA_VIRTUAL_SM(EF_CUDA_SM90)"
	.elftype	@"ET_EXEC"


//--------------------- .nv.info                  --------------------------
	.section	.nv.info,"",@"SHT_CUDA_INFO"
	.align	4


	//----- nvinfo : EIATTR_REGCOUNT
	.align		4
        /*0000*/ 	.byte	0x04, 0x2f
        /*0002*/ 	.short	(.L_3 - .L_2)
	.align		4
.L_2:
        /*0004*/ 	.word	index@(triton_per_fused__native_batch_norm_legit_no_training_add_mean_relu_14)
        /*0008*/ 	.word	0x00000022


	//----- nvinfo : EIATTR_MIN_STACK_SIZE
	.align		4
.L_3:
        /*000c*/ 	.byte	0x04, 0x12
        /*000e*/ 	.short	(.L_5 - .L_4)
	.align		4
.L_4:
        /*0010*/ 	.word	index@(triton_per_fused__native_batch_norm_legit_no_training_add_mean_relu_14)
        /*0014*/ 	.word	0x00000000


	//----- nvinfo : EIATTR_FRAME_SIZE
	.align		4
.L_5:
        /*0018*/ 	.byte	0x04, 0x11
        /*001a*/ 	.short	(.L_7 - .L_6)
	.align		4
.L_6:
        /*001c*/ 	.word	index@(triton_per_fused__native_batch_norm_legit_no_training_add_mean_relu_14)
        /*0020*/ 	.word	0x00000000


	//----- nvinfo : EIATTR_MIN_STACK_SIZE
	.align		4
.L_7:
        /*0024*/ 	.byte	0x04, 0x12
        /*0026*/ 	.short	(.L_9 - .L_8)
	.align		4
.L_8:
        /*0028*/ 	.word	index@(triton_per_fused__native_batch_norm_legit_no_training_add_mean_relu_14)
        /*002c*/ 	.word	0x00000000
.L_9:


//--------------------- .nv.info.triton_per_fused__native_batch_norm_legit_no_training_add_mean_relu_14 --------------------------
	.section	.nv.info.triton_per_fused__native_batch_norm_legit_no_training_add_mean_relu_14,"",@"SHT_CUDA_INFO"
	.sectionflags	@""
	.align	4


	//----- nvinfo : EIATTR_CUDA_API_VERSION
	.align		4
        /*0000*/ 	.byte	0x04, 0x37
        /*0002*/ 	.short	(.L_11 - .L_10)
.L_10:
        /*0004*/ 	.word	0x0000007c


	//----- nvinfo : EIATTR_KPARAM_INFO
	.align		4
.L_11:
        /*0008*/ 	.byte	0x04, 0x17
        /*000a*/ 	.short	(.L_13 - .L_12)
.L_12:
        /*000c*/ 	.word	0x00000000
        /*0010*/ 	.short	0x000d
        /*0012*/ 	.short	0x0064
        /*0014*/ 	.byte	0x00, 0xf0, 0x11, 0x00


	//----- nvinfo : EIATTR_KPARAM_INFO
	.align		4
.L_13:
        /*0018*/ 	.byte	0x04, 0x17
        /*001a*/ 	.short	(.L_15 - .L_14)
.L_14:
        /*001c*/ 	.word	0x00000000
        /*0020*/ 	.short	0x000c
        /*0022*/ 	.short	0x0060
        /*0024*/ 	.byte	0x00, 0xf0, 0x11, 0x00


	//----- nvinfo : EIATTR_KPARAM_INFO
	.align		4
.L_15:
        /*0028*/ 	.byte	0x04, 0x17
        /*002a*/ 	.short	(.L_17 - .L_16)
.L_16:
        /*002c*/ 	.word	0x00000000
        /*0030*/ 	.short	0x000b
        /*0032*/ 	.short	0x0058
        /*0034*/ 	.byte	0x00, 0xf4, 0x21, 0x00


	//----- nvinfo : EIATTR_KPARAM_INFO
	.align		4
.L_17:
        /*0038*/ 	.byte	0x04, 0x17
        /*003a*/ 	.short	(.L_19 - .L_18)
.L_18:
        /*003c*/ 	.word	0x00000000
        /*0040*/ 	.short	0x000a
        /*0042*/ 	.short	0x0050
        /*0044*/ 	.byte	0x00, 0xf4, 0x21, 0x00


	//----- nvinfo : EIATTR_KPARAM_INFO
	.align		4
.L_19:
        /*0048*/ 	.byte	0x04, 0x17
        /*004a*/ 	.short	(.L_21 - .L_20)
.L_20:
        /*004c*/ 	.word	0x00000000
        /*0050*/ 	.short	0x0009
        /*0052*/ 	.short	0x0048
        /*0054*/ 	.byte	0x00, 0xf4, 0x21, 0x00


	//----- nvinfo : EIATTR_KPARAM_INFO
	.align		4
.L_21:
        /*0058*/ 	.byte	0x04, 0x17
        /*005a*/ 	.short	(.L_23 - .L_22)
.L_22:
        /*005c*/ 	.word	0x00000000
        /*0060*/ 	.short	0x0008
        /*0062*/ 	.short	0x0040
        /*0064*/ 	.byte	0x00, 0xf4, 0x21, 0x00


	//----- nvinfo : EIATTR_KPARAM_INFO
	.align		4
.L_23:
        /*0068*/ 	.byte	0x04, 0x17
        /*006a*/ 	.short	(.L_25 - .L_24)
.L_24:
        /*006c*/ 	.word	0x00000000
        /*0070*/ 	.short	0x0007
        /*0072*/ 	.short	0x0038
        /*0074*/ 	.byte	0x00, 0xf4, 0x21, 0x00


	//----- nvinfo : EIATTR_KPARAM_INFO
	.align		4
.L_25:
        /*0078*/ 	.byte	0x04, 0x17
        /*007a*/ 	.short	(.L_27 - .L_26)
.L_26:
        /*007c*/ 	.word	0x00000000
        /*0080*/ 	.short	0x0006
        /*0082*/ 	.short	0x0030
        /*0084*/ 	.byte	0x00, 0xf4, 0x21, 0x00


	//----- nvinfo : EIATTR_KPARAM_INFO
	.align		4
.L_27:
        /*0088*/ 	.byte	0x04, 0x17
        /*008a*/ 	.short	(.L_29 - .L_28)
.L_28:
        /*008c*/ 	.word	0x00000000
        /*0090*/ 	.short	0x0005
        /*0092*/ 	.short	0x0028
        /*0094*/ 	.byte	0x00, 0xf4, 0x21, 0x00


	//----- nvinfo : EIATTR_KPARAM_INFO
	.align		4
.L_29:
        /*0098*/ 	.byte	0x04, 0x17
        /*009a*/ 	.short	(.L_31 - .L_30)
.L_30:
        /*009c*/ 	.word	0x00000000
        /*00a0*/ 	.short	0x0004
        /*00a2*/ 	.short	0x0020
        /*00a4*/ 	.byte	0x00, 0xf4, 0x21, 0x00


	//----- nvinfo : EIATTR_KPARAM_INFO
	.align		4
.L_31:
        /*00a8*/ 	.byte	0x04, 0x17
        /*00aa*/ 	.short	(.L_33 - .L_32)
.L_32:
        /*00ac*/ 	.word	0x00000000
        /*00b0*/ 	.short	0x0003
        /*00b2*/ 	.short	0x0018
        /*00b4*/ 	.byte	0x00, 0xf4, 0x21, 0x00


	//----- nvinfo : EIATTR_KPARAM_INFO
	.align		4
.L_33:
        /*00b8*/ 	.byte	0x04, 0x17
        /*00ba*/ 	.short	(.L_35 - .L_34)
.L_34:
        /*00bc*/ 	.word	0x00000000
        /*00c0*/ 	.short	0x0002
        /*00c2*/ 	.short	0x0010
        /*00c4*/ 	.byte	0x00, 0xf4, 0x21, 0x00


	//----- nvinfo : EIATTR_KPARAM_INFO
	.align		4
.L_35:
        /*00c8*/ 	.byte	0x04, 0x17
        /*00ca*/ 	.short	(.L_37 - .L_36)
.L_36:
        /*00cc*/ 	.word	0x00000000
        /*00d0*/ 	.short	0x0001
        /*00d2*/ 	.short	0x0008
        /*00d4*/ 	.byte	0x00, 0xf4, 0x21, 0x00


	//----- nvinfo : EIATTR_KPARAM_INFO
	.align		4
.L_37:
        /*00d8*/ 	.byte	0x04, 0x17
        /*00da*/ 	.short	(.L_39 - .L_38)
.L_38:
        /*00dc*/ 	.word	0x00000000
        /*00e0*/ 	.short	0x0000
        /*00e2*/ 	.short	0x0000
        /*00e4*/ 	.byte	0x00, 0xf4, 0x21, 0x00


	//----- nvinfo : EIATTR_SPARSE_MMA_MASK
	.align		4
.L_39:
        /*00e8*/ 	.byte	0x03, 0x50
        /*00ea*/ 	.short	0x0000


	//----- nvinfo : EIATTR_MAXREG_COUNT
	.align		4
        /*00ec*/ 	.byte	0x03, 0x1b
        /*00ee*/ 	.short	0x00ff


	//----- nvinfo : EIATTR_COOP_GROUP_MASK_REGIDS
	.align		4
        /*00f0*/ 	.byte	0x04, 0x29
        /*00f2*/ 	.short	(.L_41 - .L_40)


	//   ....[0]....
.L_40:
        /*00f4*/ 	.word	0xffffffff


	//   ....[1]....
        /*00f8*/ 	.word	0xffffffff


	//   ....[2]....
        /*00fc*/ 	.word	0xffffffff


	//   ....[3]....
        /*0100*/ 	.word	0xffffffff


	//   ....[4]....
        /*0104*/ 	.word	0xffffffff


	//   ....[5]....
        /*0108*/ 	.word	0xffffffff


	//----- nvinfo : EIATTR_COOP_GROUP_INSTR_OFFSETS
	.align		4
.L_41:
        /*010c*/ 	.byte	0x04, 0x28
        /*010e*/ 	.short	(.L_43 - .L_42)


	//   ....[0]....
.L_42:
        /*0110*/ 	.word	0x00000540


	//   ....[1]....
        /*0114*/ 	.word	0x00000560


	//   ....[2]....
        /*0118*/ 	.word	0x00000580


	//   ....[3]....
        /*011c*/ 	.word	0x000005a0


	//   ....[4]....
        /*0120*/ 	.word	0x000005d0


	//   ....[5]....
        /*0124*/ 	.word	0x000006b0


	//----- nvinfo : EIATTR_EXIT_INSTR_OFFSETS
	.align		4
.L_43:
        /*0128*/ 	.byte	0x04, 0x1c
        /*012a*/ 	.short	(.L_45 - .L_44)


	//   ....[0]....
.L_44:
        /*012c*/ 	.word	0x00000760


	//   ....[1]....
        /*0130*/ 	.word	0x00000790


	//----- nvinfo : EIATTR_REQNTID
	.align		4
.L_45:
        /*0134*/ 	.byte	0x04, 0x10
        /*0136*/ 	.short	(.L_47 - .L_46)
.L_46:
        /*0138*/ 	.word	0x00000040
        /*013c*/ 	.word	0x00000001
        /*0140*/ 	.word	0x00000001


	//----- nvinfo : EIATTR_CBANK_PARAM_SIZE
	.align		4
.L_47:
        /*0144*/ 	.byte	0x03, 0x19
        /*0146*/ 	.short	0x0068


	//----- nvinfo : EIATTR_PARAM_CBANK
	.align		4
        /*0148*/ 	.byte	0x04, 0x0a
        /*014a*/ 	.short	(.L_49 - .L_48)
	.align		4
.L_48:
        /*014c*/ 	.word	index@(.nv.constant0.triton_per_fused__native_batch_norm_legit_no_training_add_mean_relu_14)
        /*0150*/ 	.short	0x0210
        /*0152*/ 	.short	0x0068


	//----- nvinfo : EIATTR_SW_WAR
	.align		4
.L_49:
        /*0154*/ 	.byte	0x04, 0x36
        /*0156*/ 	.short	(.L_51 - .L_50)
.L_50:
        /*0158*/ 	.word	0x00000008
.L_51:


//--------------------- .nv.callgraph             --------------------------
	.section	.nv.callgraph,"",@"SHT_CUDA_CALLGRAPH"
	.align	4
	.sectionentsize	8
	.align		4
        /*0000*/ 	.word	0x00000000
	.align		4
        /*0004*/ 	.word	0xffffffff
	.align		4
        /*0008*/ 	.word	0x00000000
	.align		4
        /*000c*/ 	.word	0xfffffffe
	.align		4
        /*0010*/ 	.word	0x00000000
	.align		4
        /*0014*/ 	.word	0xfffffffd
	.align		4
        /*0018*/ 	.word	0x00000000
	.align		4
        /*001c*/ 	.word	0xfffffffc


//--------------------- .nv.constant4             --------------------------
	.section	.nv.constant4,"a",@progbits
	.align	8
	.align		8
.nv.constant4:
        /*0000*/ 	.dword	_$_str
	.align		8
        /*0008*/ 	.dword	_$_str_$_2


//--------------------- .text.triton_per_fused__native_batch_norm_legit_no_training_add_mean_relu_14 --------------------------
	.section	.text.triton_per_fused__native_batch_norm_legit_no_training_add_mean_relu_14,"ax",@progbits
	.sectionflags	@"SHF_BARRIERS=1"
	.align	128
        .global         triton_per_fused__native_batch_norm_legit_no_training_add_mean_relu_14
        .type           triton_per_fused__native_batch_norm_legit_no_training_add_mean_relu_14,@function
        .size           triton_per_fused__native_batch_norm_legit_no_training_add_mean_relu_14,(.L_x_1 - triton_per_fused__native_batch_norm_legit_no_training_add_mean_relu_14)
        .other          triton_per_fused__native_batch_norm_legit_no_training_add_mean_relu_14,@"STO_CUDA_ENTRY STV_DEFAULT"
triton_per_fused__native_batch_norm_legit_no_training_add_mean_relu_14:
.text.triton_per_fused__native_batch_norm_legit_no_training_add_mean_relu_14:
[----:B------:R-:W0:Y:S01]  /*0000*/  LDC R1, c[0x0][0x28] ;  /* 0x00000a00ff017b82 */ /* 0x000e220000000800 */
[----:B------:R-:W1:Y:S07]  /*0010*/  S2R R4, SR_CTAID.X ;  /* 0x0000000000047919 */ /* 0x000e6e0000002500 */
[----:B------:R-:W2:Y:S01]  /*0020*/  LDC.64 R12, c[0x0][0x258] ;  /* 0x00009600ff0c7b82 */ /* 0x000ea20000000a00 */
[----:B------:R-:W-:Y:S01]  /*0030*/  CS2R R8, SRZ ;  /* 0x0000000000087805 */ /* 0x000fe2000001ff00 */
[----:B------:R-:W-:-:S06]  /*0040*/  ULDC.64 UR6, c[0x0][0x208] ;  /* 0x0000820000067ab9 */ /* 0x000fcc0000000a00 */
[----:B------:R-:W3:Y:S01]  /*0050*/  LDC.64 R14, c[0x0][0x230] ;  /* 0x00008c00ff0e7b82 */ /* 0x000ee20000000a00 */
[----:B------:R-:W-:Y:S01]  /*0060*/  CS2R R20, SRZ ;  /* 0x0000000000147805 */ /* 0x000fe2000001ff00 */
[----:B------:R-:W4:Y:S06]  /*0070*/  S2R R7, SR_TID.X ;  /* 0x0000000000077919 */ /* 0x000f2c0000002100 */
[----:B------:R-:W5:Y:S08]  /*0080*/  LDC.64 R30, c[0x0][0x248] ;  /* 0x00009200ff1e7b82 */ /* 0x000f700000000a00 */
[----:B------:R-:W5:Y:S01]  /*0090*/  LDC.64 R26, c[0x0][0x250] ;  /* 0x00009400ff1a7b82 */ /* 0x000f620000000a00 */
[----:B-1----:R-:W-:-:S07]  /*00a0*/  SHF.R.S32.HI R3, RZ, 0x1f, R4 ;  /* 0x0000001fff037819 */ /* 0x002fce0000011404 */
[----:B------:R-:W1:Y:S01]  /*00b0*/  LDC.64 R28, c[0x0][0x220] ;  /* 0x00008800ff1c7b82 */ /* 0x000e620000000a00 */
[----:B------:R-:W-:Y:S02]  /*00c0*/  ISETP.GE.AND P1, PT, R4, 0x800, PT ;  /* 0x000008000400780c */ /* 0x000fe40003f26270 */
[----:B------:R-:W-:-:S04]  /*00d0*/  LEA.HI R3, R3, R4, RZ, 0x9 ;  /* 0x0000000403037211 */ /* 0x000fc800078f48ff */
[----:B------:R-:W-:Y:S01]  /*00e0*/  LOP3.LUT R3, R3, 0xfffffe00, RZ, 0xc0, !PT ;  /* 0xfffffe0003037812 */ /* 0x000fe200078ec0ff */
[----:B------:R-:W1:Y:S03]  /*00f0*/  LDC.64 R18, c[0x0][0x260] ;  /* 0x00009800ff127b82 */ /* 0x000e660000000a00 */
[----:B------:R-:W-:-:S05]  /*0100*/  IADD3 R25, -R3, R4, RZ ;  /* 0x0000000403197210 */ /* 0x000fca0007ffe1ff */
[C---:B--2---:R-:W-:Y:S01]  /*0110*/  IMAD.WIDE R12, R25.reuse, 0x4, R12 ;  /* 0x00000004190c7825 */ /* 0x044fe200078e020c */
[----:B------:R-:W2:Y:S04]  /*0120*/  LDC.64 R10, c[0x0][0x268] ;  /* 0x00009a00ff0a7b82 */ /* 0x000ea80000000a00 */
[----:B------:R4:W2:Y:S01]  /*0130*/  @!P1 LDG.E.EL R9, desc[UR6][R12.64] ;  /* 0x000000060c099981 */ /* 0x0008a2000c2e1900 */
[----:B---3--:R-:W-:Y:S01]  /*0140*/  IMAD.WIDE R14, R25, 0x4, R14 ;  /* 0x00000004190e7825 */ /* 0x008fe200078e020e */
[----:B------:R-:W-:Y:S02]  /*0150*/  CS2R R22, SRZ ;  /* 0x0000000000167805 */ /* 0x000fe4000001ff00 */
[----:B------:R-:W3:Y:S02]  /*0160*/  LDC.64 R16, c[0x0][0x240] ;  /* 0x00009000ff107b82 */ /* 0x000ee40000000a00 */
[----:B------:R5:W2:Y:S01]  /*0170*/  @!P1 LDG.E.EL R20, desc[UR6][R14.64] ;  /* 0x000000060e149981 */ /* 0x000aa2000c2e1900 */
[----:B----4-:R-:W-:-:S04]  /*0180*/  LOP3.LUT R5, R7, 0x3f, RZ, 0xc0, !PT ;  /* 0x0000003f07057812 */ /* 0x010fc800078ec0ff */
[----:B------:R-:W-:Y:S01]  /*0190*/  LEA R2, R4, R5, 0x6 ;  /* 0x0000000504027211 */ /* 0x000fe200078e30ff */
[----:B0-----:R-:W0:Y:S04]  /*01a0*/  LDC.64 R12, c[0x0][0x228] ;  /* 0x00008a00ff0c7b82 */ /* 0x001e280000000a00 */
[----:B-----5:R-:W-:-:S04]  /*01b0*/  IMAD.WIDE R30, R2, 0x4, R30 ;  /* 0x00000004021e7825 */ /* 0x020fc800078e021e */
[----:B------:R-:W4:Y:S01]  /*01c0*/  LDC.64 R14, c[0x0][0x238] ;  /* 0x00008e00ff0e7b82 */ /* 0x000f220000000a00 */
[----:B------:R-:W5:Y:S01]  /*01d0*/  @!P1 LDG.E R23, desc[UR6][R30.64] ;  /* 0x000000061e179981 */ /* 0x000f62000c1e1900 */
[C---:B------:R-:W-:Y:S01]  /*01e0*/  IMAD.WIDE R26, R25.reuse, 0x4, R26 ;  /* 0x00000004191a7825 */ /* 0x040fe200078e021a */
[----:B------:R-:W-:Y:S01]  /*01f0*/  HFMA2.MMA R3, -RZ, RZ, 0, 0 ;  /* 0x00000000ff037435 */ /* 0x000fe200000001ff */
[----:B------:R-:W-:Y:S02]  /*0200*/  MOV R0, RZ ;  /* 0x000000ff00007202 */ /* 0x000fe40000000f00 */
[----:B-1----:R-:W-:Y:S01]  /*0210*/  IMAD.WIDE R28, R2, 0x4, R28 ;  /* 0x00000004021c7825 */ /* 0x002fe200078e021c */
[----:B------:R-:W5:Y:S03]  /*0220*/  @!P1 LDG.E.EL R21, desc[UR6][R26.64] ;  /* 0x000000061a159981 */ /* 0x000f66000c2e1900 */
[C---:B------:R-:W-:Y:S01]  /*0230*/  IMAD.WIDE R18, R25.reuse, 0x4, R18 ;  /* 0x0000000419127825 */ /* 0x040fe200078e0212 */
[----:B------:R-:W5:Y:S03]  /*0240*/  @!P1 LDG.E R22, desc[UR6][R28.64] ;  /* 0x000000061c169981 */ /* 0x000f66000c1e1900 */
[C---:B--2---:R-:W-:Y:S01]  /*0250*/  IMAD.WIDE R10, R25.reuse, 0x4, R10 ;  /* 0x00000004190a7825 */ /* 0x044fe200078e020a */
[----:B------:R-:W2:Y:S03]  /*0260*/  @!P1 LDG.E.EL R3, desc[UR6][R18.64] ;  /* 0x0000000612039981 */ /* 0x000ea6000c2e1900 */
[C---:B0-----:R-:W-:Y:S01]  /*0270*/  IMAD.WIDE R12, R25.reuse, 0x4, R12 ;  /* 0x00000004190c7825 */ /* 0x041fe200078e020c */
[----:B------:R0:W2:Y:S03]  /*0280*/  @!P1 LDG.E.EL R0, desc[UR6][R10.64] ;  /* 0x000000060a009981 */ /* 0x0000a6000c2e1900 */
[C---:B---3--:R-:W-:Y:S01]  /*0290*/  IMAD.WIDE R16, R25.reuse, 0x4, R16 ;  /* 0x0000000419107825 */ /* 0x048fe200078e0210 */
[----:B------:R5:W3:Y:S03]  /*02a0*/  @!P1 LDG.E.EL R8, desc[UR6][R12.64] ;  /* 0x000000060c089981 */ /* 0x000ae6000c2e1900 */
[----:B----4-:R-:W-:Y:S01]  /*02b0*/  IMAD.WIDE R14, R25, 0x4, R14 ;  /* 0x00000004190e7825 */ /* 0x010fe200078e020e */
[----:B------:R-:W-:-:S06]  /*02c0*/  CS2R R24, SRZ ;  /* 0x0000000000187805 */ /* 0x000fcc000001ff00 */
[----:B------:R-:W4:Y:S04]  /*02d0*/  @!P1 LDG.E.EL R25, desc[UR6][R14.64] ;  /* 0x000000060e199981 */ /* 0x000f28000c2e1900 */
[----:B------:R-:W4:Y:S01]  /*02e0*/  @!P1 LDG.E.EL R24, desc[UR6][R16.64] ;  /* 0x0000000610189981 */ /* 0x000f22000c2e1900 */
[----:B0-----:R-:W-:Y:S01]  /*02f0*/  HFMA2.MMA R11, -RZ, RZ, 1.625, 0 ;  /* 0x3e800000ff0b7435 */ /* 0x001fe200000001ff */
[----:B------:R-:W0:Y:S01]  /*0300*/  S2UR UR5, SR_CgaCtaId ;  /* 0x00000000000579c3 */ /* 0x000e220000008800 */
[----:B------:R-:W-:Y:S01]  /*0310*/  UMOV UR4, 0x400 ;  /* 0x0000040000047882 */ /* 0x000fe20000000000 */
[----:B------:R-:W-:-:S04]  /*0320*/  FADD R26, R9, 9.9999997473787516356e-06 ;  /* 0x3727c5ac091a7421 */ /* 0x000fc80000000000 */
[----:B------:R-:W1:Y:S01]  /*0330*/  MUFU.SQRT R27, R26 ;  /* 0x0000001a001b7308 */ /* 0x000e620000002000 */
[----:B------:R-:W-:-:S07]  /*0340*/  FADD R20, R20, 9.9999997473787516356e-06 ;  /* 0x3727c5ac14147421 */ /* 0x000fce0000000000 */
[----:B------:R-:W0:Y:S01]  /*0350*/  MUFU.SQRT R9, R20 ;  /* 0x0000001400097308 */ /* 0x000e220000002000 */
[C---:B-1----:R-:W-:Y:S02]  /*0360*/  FSETP.GT.AND P2, PT, R27.reuse, 8.50705917302346158658e+37, PT ;  /* 0x7e8000001b00780b */ /* 0x042fe40003f44000 */
[----:B------:R-:W-:Y:S02]  /*0370*/  FSETP.GEU.AND P4, PT, R27, 1.175494350822287508e-38, PT ;  /* 0x008000001b00780b */ /* 0x000fe40003f8e000 */
[C---:B0-----:R-:W-:Y:S02]  /*0380*/  FSETP.GT.AND P0, PT, R9.reuse, 8.50705917302346158658e+37, PT ;  /* 0x7e8000000900780b */ /* 0x041fe40003f04000 */
[----:B------:R-:W-:-:S07]  /*0390*/  FSETP.GEU.AND P3, PT, R9, 1.175494350822287508e-38, PT ;  /* 0x008000000900780b */ /* 0x000fce0003f6e000 */
[----:B------:R-:W-:-:S04]  /*03a0*/  @P2 FMUL R27, R27, 0.25 ;  /* 0x3e8000001b1b2820 */ /* 0x000fc80000400000 */
[----:B------:R-:W-:Y:S01]  /*03b0*/  @!P4 FMUL R27, R27, 16777216 ;  /* 0x4b8000001b1bc820 */ /* 0x000fe20000400000 */
[----:B------:R-:W-:-:S05]  /*03c0*/  @P0 FMUL R9, R9, 0.25 ;  /* 0x3e80000009090820 */ /* 0x000fca0000400000 */
[----:B------:R-:W0:Y:S01]  /*03d0*/  MUFU.RCP R27, R27 ;  /* 0x0000001b001b7308 */ /* 0x000e220000001000 */
[----:B------:R-:W-:Y:S01]  /*03e0*/  @!P3 FMUL R9, R9, 16777216 ;  /* 0x4b8000000909b820 */ /* 0x000fe20000400000 */
[----:B------:R-:W-:Y:S02]  /*03f0*/  FSEL R10, R11, 1, P2 ;  /* 0x3f8000000b0a7808 */ /* 0x000fe40001000000 */
[----:B-----5:R-:W-:-:S04]  /*0400*/  SEL R12, R23, RZ, !P1 ;  /* 0x000000ff170c7207 */ /* 0x020fc80004800000 */
[----:B------:R-:W1:Y:S01]  /*0410*/  MUFU.RCP R9, R9 ;  /* 0x0000000900097308 */ /* 0x000e620000001000 */
[----:B------:R-:W-:Y:S01]  /*0420*/  @!P4 FMUL R10, R10, 16777216 ;  /* 0x4b8000000a0ac820 */ /* 0x000fe20000400000 */
[----:B------:R-:W-:-:S03]  /*0430*/  FADD R21, R12, -R21 ;  /* 0x800000150c157221 */ /* 0x000fc60000000000 */
[----:B0-----:R-:W-:Y:S01]  /*0440*/  FMUL R12, R27, R10 ;  /* 0x0000000a1b0c7220 */ /* 0x001fe20000400000 */
[----:B------:R-:W-:Y:S02]  /*0450*/  FSEL R10, R11, 1, P0 ;  /* 0x3f8000000b0a7808 */ /* 0x000fe40000000000 */
[----:B------:R-:W-:Y:S01]  /*0460*/  SEL R11, R22, RZ, !P1 ;  /* 0x000000ff160b7207 */ /* 0x000fe20004800000 */
[----:B------:R-:W-:Y:S02]  /*0470*/  FMUL R21, R21, R12 ;  /* 0x0000000c15157220 */ /* 0x000fe40000400000 */
[----:B------:R-:W-:Y:S02]  /*0480*/  @!P3 FMUL R10, R10, 16777216 ;  /* 0x4b8000000a0ab820 */ /* 0x000fe40000400000 */
[----:B--2---:R-:W-:Y:S01]  /*0490*/  FFMA R0, R21, R3, R0 ;  /* 0x0000000315007223 */ /* 0x004fe20000000000 */
[----:B---3--:R-:W-:Y:S01]  /*04a0*/  FADD R3, R11, -R8 ;  /* 0x800000080b037221 */ /* 0x008fe20000000000 */
[----:B-1----:R-:W-:-:S03]  /*04b0*/  FMUL R10, R9, R10 ;  /* 0x0000000a090a7220 */ /* 0x002fc60000400000 */
[----:B------:R-:W-:Y:S01]  /*04c0*/  FSETP.GEU.AND P0, PT, R0, RZ, PT ;  /* 0x000000ff0000720b */ /* 0x000fe20003f0e000 */
[----:B------:R-:W-:-:S03]  /*04d0*/  FMUL R3, R10, R3 ;  /* 0x000000030a037220 */ /* 0x000fc60000400000 */
[----:B------:R-:W-:Y:S01]  /*04e0*/  FSEL R0, R0, RZ, P0 ;  /* 0x000000ff00007208 */ /* 0x000fe20000000000 */
[----:B----4-:R-:W-:-:S04]  /*04f0*/  FFMA R3, R3, R25, R24 ;  /* 0x0000001903037223 */ /* 0x010fc80000000018 */
[C---:B------:R-:W-:Y:S01]  /*0500*/  FADD R8, R3.reuse, R0 ;  /* 0x0000000003087221 */ /* 0x040fe20000000000 */
[----:B------:R-:W-:-:S04]  /*0510*/  FSETP.GEU.AND P0, PT, R3, -R0, PT ;  /* 0x800000000300720b */ /* 0x000fc80003f0e000 */
[----:B------:R-:W-:-:S04]  /*0520*/  FSEL R0, R8, RZ, P0 ;  /* 0x000000ff08007208 */ /* 0x000fc80000000000 */
[----:B------:R-:W-:-:S05]  /*0530*/  FSEL R3, R0, RZ, !P1 ;  /* 0x000000ff00037208 */ /* 0x000fca0004800000 */
[----:B------:R-:W0:Y:S02]  /*0540*/  SHFL.BFLY PT, R8, R3, 0x10, 0x1f ;  /* 0x0e001f0003087f89 */ /* 0x000e2400000e0000 */
[----:B0-----:R-:W-:-:S05]  /*0550*/  FADD R8, R3, R8 ;  /* 0x0000000803087221 */ /* 0x001fca0000000000 */
[----:B------:R-:W0:Y:S02]  /*0560*/  SHFL.BFLY PT, R9, R8, 0x8, 0x1f ;  /* 0x0d001f0008097f89 */ /* 0x000e2400000e0000 */
[----:B0-----:R-:W-:-:S05]  /*0570*/  FADD R9, R8, R9 ;  /* 0x0000000908097221 */ /* 0x001fca0000000000 */
[----:B------:R-:W0:Y:S02]  /*0580*/  SHFL.BFLY PT, R10, R9, 0x4, 0x1f ;  /* 0x0c801f00090a7f89 */ /* 0x000e2400000e0000 */
[----:B0-----:R-:W-:-:S05]  /*0590*/  FADD R10, R9, R10 ;  /* 0x0000000a090a7221 */ /* 0x001fca0000000000 */
[----:B------:R-:W0:Y:S01]  /*05a0*/  SHFL.BFLY PT, R11, R10, 0x2, 0x1f ;  /* 0x0c401f000a0b7f89 */ /* 0x000e2200000e0000 */
[----:B------:R-:W-:Y:S01]  /*05b0*/  LOP3.LUT P0, RZ, R7, 0x1f, RZ, 0xc0, !PT ;  /* 0x0000001f07ff7812 */ /* 0x000fe2000780c0ff */
[----:B0-----:R-:W-:-:S05]  /*05c0*/  FADD R11, R10, R11 ;  /* 0x0000000b0a0b7221 */ /* 0x001fca0000000000 */
[----:B------:R-:W0:Y:S01]  /*05d0*/  SHFL.BFLY PT, R12, R11, 0x1, 0x1f ;  /* 0x0c201f000b0c7f89 */ /* 0x000e2200000e0000 */
[----:B------:R-:W-:Y:S01]  /*05e0*/  UPRMT UR4, UR5, 0x654, UR4 ;  /* 0x0000065405047896 */ /* 0x000fe20008000004 */
[----:B------:R-:W-:-:S04]  /*05f0*/  SHF.R.U32.HI R3, RZ, 0x3, R7 ;  /* 0x00000003ff037819 */ /* 0x000fc80000011607 */
[----:B------:R-:W-:Y:S01]  /*0600*/  LOP3.LUT R3, R3, 0x4, RZ, 0xc0, !PT ;  /* 0x0000000403037812 */ /* 0x000fe200078ec0ff */
[----:B0-----:R-:W-:Y:S01]  /*0610*/  FADD R14, R11, R12 ;  /* 0x0000000c0b0e7221 */ /* 0x001fe20000000000 */
[C---:B------:R-:W-:Y:S01]  /*0620*/  ISETP.GE.AND P2, PT, R7.reuse, 0x2, PT ;  /* 0x000000020700780c */ /* 0x040fe20003f46270 */
[----:B------:R-:W0:Y:S03]  /*0630*/  LDC.64 R10, c[0x0][0x218] ;  /* 0x00008600ff0a7b82 */ /* 0x000e260000000a00 */
[----:B------:R-:W-:Y:S01]  /*0640*/  @!P0 STS [R3+UR4], R14 ;  /* 0x0000000e03008988 */ /* 0x000fe20008000804 */
[----:B------:R-:W-:-:S04]  /*0650*/  LEA R12, R7, UR4, 0x2 ;  /* 0x00000004070c7c11 */ /* 0x000fc8000f8e10ff */
[----:B------:R-:W-:Y:S06]  /*0660*/  BAR.SYNC.DEFER_BLOCKING 0x0 ;  /* 0x0000000000007b1d */ /* 0x000fec0000010000 */
[----:B------:R-:W1:Y:S01]  /*0670*/  @!P2 LDS R6, [R12] ;  /* 0x000000000c06a984 */ /* 0x000e620000000800 */
[----:B------:R-:W-:-:S04]  /*0680*/  LOP3.LUT R8, R7, 0x1, RZ, 0xc0, !PT ;  /* 0x0000000107087812 */ /* 0x000fc800078ec0ff */
[----:B------:R-:W-:-:S04]  /*0690*/  ISETP.NE.U32.AND P0, PT, R8, 0x1, PT ;  /* 0x000000010800780c */ /* 0x000fc80003f05070 */
[----:B------:R-:W-:Y:S01]  /*06a0*/  ISETP.LT.AND P0, PT, R7, 0x2, P0 ;  /* 0x000000020700780c */ /* 0x000fe20000701270 */
[----:B-1----:R-:W1:Y:S02]  /*06b0*/  SHFL.BFLY PT, R9, R6, 0x1, 0x1f ;  /* 0x0c201f0006097f89 */ /* 0x002e6400000e0000 */
[----:B-1----:R-:W-:Y:S02]  /*06c0*/  FADD R7, R6, R9 ;  /* 0x0000000906077221 */ /* 0x002fe40000000000 */
[----:B------:R-:W1:Y:S08]  /*06d0*/  LDC.64 R8, c[0x0][0x210] ;  /* 0x00008400ff087b82 */ /* 0x000e700000000a00 */
[----:B------:R2:W-:Y:S01]  /*06e0*/  @P0 STS [R12], R7 ;  /* 0x000000070c000388 */ /* 0x0005e20000000800 */
[----:B------:R-:W-:Y:S01]  /*06f0*/  BAR.SYNC.DEFER_BLOCKING 0x0 ;  /* 0x0000000000007b1d */ /* 0x000fe20000010000 */
[----:B-1----:R-:W-:-:S05]  /*0700*/  IMAD.WIDE R2, R2, 0x4, R8 ;  /* 0x0000000402027825 */ /* 0x002fca00078e0208 */
[----:B------:R-:W1:Y:S04]  /*0710*/  LDS R13, [UR4] ;  /* 0x00000004ff0d7984 */ /* 0x000e680008000800 */
[----:B------:R2:W-:Y:S01]  /*0720*/  @!P1 STG.E desc[UR6][R2.64], R0 ;  /* 0x0000000002009986 */ /* 0x0005e2000c101906 */
[----:B------:R-:W-:Y:S01]  /*0730*/  BAR.SYNC.DEFER_BLOCKING 0x0 ;  /* 0x0000000000007b1d */ /* 0x000fe20000010000 */
[----:B------:R-:W-:Y:S01]  /*0740*/  ISETP.EQ.AND P0, PT, R5, RZ, !P1 ;  /* 0x000000ff0500720c */ /* 0x000fe20004f02270 */
[----:B0-----:R-:W-:-:S12]  /*0750*/  IMAD.WIDE R4, R4, 0x4, R10 ;  /* 0x0000000404047825 */ /* 0x001fd800078e020a */
[----:B--2---:R-:W-:Y:S05]  /*0760*/  @!P0 EXIT ;  /* 0x000000000000894d */ /* 0x004fea0003800000 */
[----:B-1----:R-:W-:-:S05]  /*0770*/  FMUL R13, R13, 0.015625 ;  /* 0x3c8000000d0d7820 */ /* 0x002fca0000400000 */
[----:B------:R-:W-:Y:S01]  /*0780*/  STG.E desc[UR6][R4.64], R13 ;  /* 0x0000000d04007986 */ /* 0x000fe2000c101906 */
[----:B------:R-:W-:Y:S05]  /*0790*/  EXIT ;  /* 0x000000000000794d */ /* 0x000fea0003800000 */
.L_x_0:
[----:B------:R-:W-:-:S00]  /*07a0*/  BRA `(.L_x_0) ;  /* 0xfffffffc00fc7947 */ /* 0x000fc0000383ffff */
[----:B------:R-:W-:-:S00]  /*07b0*/  NOP ;  /* 0x0000000000007918 */ /* 0x000fc00000000000 */
        /* <DEDUP_REMOVED lines=12> */
.L_x_1:


//--------------------- .nv.global.init           --------------------------
	.section	.nv.global.init,"aw",@progbits
.nv.global.init:
	.type		_$_str,@object
	.size		_$_str,(_$_str_$_2 - _$_str)
_$_str:
        /*0000*/ 	.byte	0x5f, 0x5f, 0x43, 0x55, 0x44, 0x41, 0x5f, 0x46, 0x54, 0x5a, 0x00
	.type		_$_str_$_2,@object
	.size		_$_str_$_2,(.L_1 - _$_str_$_2)
_$_str_$_2:
        /*000b*/ 	.byte	0x5f, 0x5f, 0x43, 0x55, 0x44, 0x41, 0x5f, 0x50, 0x52, 0x45, 0x43, 0x5f, 0x53, 0x51, 0x52, 0x54
        /*001b*/ 	.byte	0x00
.L_1:


//--------------------- .nv.shared.triton_per_fused__native_batch_norm_legit_no_training_add_mean_relu_14 --------------------------
	.section	.nv.shared.triton_per_fused__native_batch_norm_legit_no_training_add_mean_relu_14,"aw",@nobits
	.sectionflags	@""
	.align	16
	.zero		1024


//--------------------- .nv.constant0.triton_per_fused__native_batch_norm_legit_no_training_add_mean_relu_14 --------------------------
	.section	.nv.constant0.triton_per_fused__native_batch_norm_legit_no_training_add_mean_relu_14,"a",@progbits
	.sectionflags	@""
	.align	4
.nv.constant0.triton_per_fused__native_batch_norm_legit_no_training_add_mean_relu_14:
	.zero		632
